//
// Generated by NVIDIA NVVM Compiler
//
// Compiler Build ID: CL-36424714
// Cuda compilation tools, release 13.0, V13.0.88
// Based on NVVM 20.0.0
//

.version 9.0
.target sm_100
.address_size 64

	// .globl	_Z25print_grid_and_block_infov
.extern .func  (.param .b32 func_retval0) vprintf
(
	.param .b64 vprintf_param_0,
	.param .b64 vprintf_param_1
)
;
.global .align 1 .b8 $str[81] = {116, 104, 114, 101, 97, 100, 95, 105, 100, 95, 120, 58, 32, 37, 100, 44, 32, 98, 108, 111, 99, 107, 95, 105, 100, 95, 120, 58, 32, 37, 100, 44, 32, 103, 114, 105, 100, 95, 100, 105, 109, 95, 120, 58, 32, 37, 100, 44, 32, 103, 114, 105, 100, 95, 100, 105, 109, 95, 121, 58, 32, 37, 100, 44, 32, 103, 114, 105, 100, 95, 100, 105, 109, 95, 122, 58, 32, 37, 100, 10};

.visible .entry _Z25print_grid_and_block_infov()
{
	.local .align 8 .b8 	__local_depot0[24];
	.reg .b64 	%SP;
	.reg .b64 	%SPL;
	.reg .b32 	%r<8>;
	.reg .b64 	%rd<5>;

	mov.u64 	%SPL, __local_depot0;
	cvta.local.u64 	%SP, %SPL;
	add.u64 	%rd1, %SP, 0;
	add.u64 	%rd2, %SPL, 0;
	mov.u32 	%r1, %tid.x;
	mov.u32 	%r2, %ctaid.y;
	mov.u32 	%r3, %nctaid.x;
	mov.u32 	%r4, %nctaid.y;
	mov.u32 	%r5, %nctaid.z;
	st.local.v2.u32 	[%rd2], {%r1, %r2};
	st.local.v2.u32 	[%rd2+8], {%r3, %r4};
	st.local.u32 	[%rd2+16], %r5;
	mov.u64 	%rd3, $str;
	cvta.global.u64 	%rd4, %rd3;
	{ // callseq 0, 0
	.param .b64 param0;
	st.param.b64 	[param0], %rd4;
	.param .b64 param1;
	st.param.b64 	[param1], %rd1;
	.param .b32 retval0;
	call.uni (retval0), 
	vprintf, 
	(
	param0, 
	param1
	);
	ld.param.b32 	%r6, [retval0];
	} // callseq 0
	ret;

}


// ===== COMPILED SASS (sm_100) =====

	.target	sm_100

	.elftype	@"ET_EXEC"


//--------------------- .note.nv.tkinfo           --------------------------
	.section	.note.nv.tkinfo,"",@"SHT_NOTE"
	.sectionflags	@"SHF_NOTE_NV_TKINFO"
	.tkinfo
        /*0018*/ 	.word	0x00000002
        /*0030*/ 	.string	""
        /*0030*/ 	.string	"ptxas"
        /*0030*/ 	.string	"Cuda compilation tools, release 13.0, V13.0.88"
        /*0030*/ 	.string	"Build cuda_13.0.r13.0/compiler.36424714_0"
        /*0030*/ 	.string	"-arch sm_100 -m 64 "



//--------------------- .note.nv.cuinfo           --------------------------
	.section	.note.nv.cuinfo,"",@"SHT_NOTE"
	.sectionflags	@"SHF_NOTE_NV_CUINFO"
        /*0018*/ 	.short	0x0002
        /*001a*/ 	.short	0x0064
        /*001c*/ 	.short	0x0082
	.zero		2


//--------------------- .nv.info                  --------------------------
	.section	.nv.info,"",@"SHT_CUDA_INFO"
	.align	4


	//----- nvinfo : EIATTR_REGCOUNT
	.align		4
        /*0000*/ 	.byte	0x04, 0x2f
        /*0002*/ 	.short	(.L_2 - .L_1)
	.align		4
.L_1:
        /*0004*/ 	.word	index@(_Z25print_grid_and_block_infov)
        /*0008*/ 	.word	0x00000018


	//----- nvinfo : EIATTR_FRAME_SIZE
	.align		4
.L_2:
        /*000c*/ 	.byte	0x04, 0x11
        /*000e*/ 	.short	(.L_4 - .L_3)
	.align		4
.L_3:
        /*0010*/ 	.word	index@(_Z25print_grid_and_block_infov)
        /*0014*/ 	.word	0x00000018


	//----- nvinfo : EIATTR_MIN_STACK_SIZE
	.align		4
.L_4:
        /*0018*/ 	.byte	0x04, 0x12
        /*001a*/ 	.short	(.L_6 - .L_5)
	.align		4
.L_5:
        /*001c*/ 	.word	index@(_Z25print_grid_and_block_infov)
        /*0020*/ 	.word	0x00000018
.L_6:


//--------------------- .nv.compat                --------------------------
	.section	.nv.compat,"",@"SHT_CUDA_COMPAT_INFO"
	.align	4
        /*0000*/ 	.byte	0x02, 0x09, 0x00, 0x00, 0x02, 0x02, 0x01, 0x00, 0x02, 0x05, 0x05, 0x00, 0x03, 0x07, 0x01, 0x01
        /*0010*/ 	.byte	0x02, 0x03, 0x00, 0x00, 0x02, 0x06, 0x01, 0x00, 0x04, 0x0b, 0x08, 0x00, 0x09, 0x00, 0x00, 0x00
        /*0020*/ 	.byte	0x00, 0x00, 0x00, 0x00


//--------------------- .nv.info._Z25print_grid_and_block_infov --------------------------
	.section	.nv.info._Z25print_grid_and_block_infov,"",@"SHT_CUDA_INFO"
	.sectionflags	@""
	.align	4


	//----- nvinfo : EIATTR_CUDA_API_VERSION
	.align		4
        /*0000*/ 	.byte	0x04, 0x37
        /*0002*/ 	.short	(.L_8 - .L_7)
.L_7:
        /*0004*/ 	.word	0x00000082


	//----- nvinfo : EIATTR_SPARSE_MMA_MASK
	.align		4
.L_8:
        /*0008*/ 	.byte	0x03, 0x50
        /*000a*/ 	.short	0x0000


	//----- nvinfo : EIATTR_MAXREG_COUNT
	.align		4
        /*000c*/ 	.byte	0x03, 0x1b
        /*000e*/ 	.short	0x00ff


	//----- nvinfo : EIATTR_EXTERNS
	.align		4
        /*0010*/ 	.byte	0x04, 0x0f
        /*0012*/ 	.short	(.L_10 - .L_9)


	//   ....[0]....
	.align		4
.L_9:
        /*0014*/ 	.word	index@(vprintf)


	//----- nvinfo : EIATTR_MERCURY_ISA_VERSION
	.align		4
.L_10:
        /*0018*/ 	.byte	0x03, 0x5f
        /*001a*/ 	.short	0x0101


	//----- nvinfo : EIATTR_VRC_CTA_INIT_COUNT
	.align		4
        /*001c*/ 	.byte	0x02, 0x4a
	.zero		1
	.zero		1


	//----- nvinfo : EIATTR_SYSCALL_OFFSETS
	.align		4
        /*0020*/ 	.byte	0x04, 0x46
        /*0022*/ 	.short	(.L_12 - .L_11)


	//   ....[0]....
.L_11:
        /*0024*/ 	.word	0x00000140


	//----- nvinfo : EIATTR_EXIT_INSTR_OFFSETS
	.align		4
.L_12:
        /*0028*/ 	.byte	0x04, 0x1c
        /*002a*/ 	.short	(.L_14 - .L_13)


	//   ....[0]....
.L_13:
        /*002c*/ 	.word	0x00000150


	//----- nvinfo : EIATTR_SW_WAR
	.align		4
.L_14:
        /*0030*/ 	.byte	0x04, 0x36
        /*0032*/ 	.short	(.L_16 - .L_15)
.L_15:
        /*0034*/ 	.word	0x00000008
.L_16:


//--------------------- .nv.callgraph             --------------------------
	.section	.nv.callgraph,"",@"SHT_CUDA_CALLGRAPH"
	.align	4
	.sectionentsize	8
	.align		4
        /*0000*/ 	.word	0x00000000
	.align		4
        /*0004*/ 	.word	0xffffffff
	.align		4
        /*0008*/ 	.word	index@(_Z25print_grid_and_block_infov)
	.align		4
        /*000c*/ 	.word	index@(vprintf)
	.align		4
        /*0010*/ 	.word	0x00000000
	.align		4
        /*0014*/ 	.word	0xfffffffe
	.align		4
        /*0018*/ 	.word	0x00000000
	.align		4
        /*001c*/ 	.word	0xfffffffd
	.align		4
        /*0020*/ 	.word	0x00000000
	.align		4
        /*0024*/ 	.word	0xfffffffc


//--------------------- .nv.constant4             --------------------------
	.section	.nv.constant4,"a",@progbits
	.align	8
	.align		8
.nv.constant4:
        /*0000*/ 	.dword	vprintf
	.align		8
        /*0008*/ 	.dword	$str


//--------------------- .text._Z25print_grid_and_block_infov --------------------------
	.section	.text._Z25print_grid_and_block_infov,"ax",@progbits
	.align	128
        .global         _Z25print_grid_and_block_infov
        .type           _Z25print_grid_and_block_infov,@function
        .size           _Z25print_grid_and_block_infov,(.L_x_2 - _Z25print_grid_and_block_infov)
        .other          _Z25print_grid_and_block_infov,@"STO_CUDA_ENTRY STV_DEFAULT"
_Z25print_grid_and_block_infov:
.text._Z25print_grid_and_block_infov:
[----:B------:R-:W0:Y:S01]  /*0000*/  LDC R1, c[0x0][0x37c] ;  /* 0x0000df00ff017b82 */ /* 0x000e220000000800 */
[----:B------:R-:W1:Y:S01]  /*0010*/  S2R R8, SR_TID.X ;  /* 0x0000000000087919 */ /* 0x000e620000002100 */
[----:B------:R-:W2:Y:S06]  /*0020*/  LDCU UR5, c[0x0][0x2fc] ;  /* 0x00005f80ff0577ac */ /* 0x000eac0008000800 */
[----:B------:R-:W3:Y:S01]  /*0030*/  LDC R10, c[0x0][0x370] ;  /* 0x0000dc00ff0a7b82 */ /* 0x000ee20000000800 */
[----:B0-----:R-:W-:Y:S01]  /*0040*/  VIADD R1, R1, 0xffffffe8 ;  /* 0xffffffe801017836 */ /* 0x001fe20000000000 */
[----:B------:R-:W1:Y:S01]  /*0050*/  S2R R9, SR_CTAID.Y ;  /* 0x0000000000097919 */ /* 0x000e620000002600 */
[----:B------:R-:W-:Y:S01]  /*0060*/  MOV R0, 0x0 ;  /* 0x0000000000007802 */ /* 0x000fe20000000f00 */
[----:B------:R-:W0:Y:S04]  /*0070*/  LDCU UR4, c[0x0][0x2f8] ;  /* 0x00005f00ff0477ac */ /* 0x000e280008000800 */
[----:B------:R-:W3:Y:S01]  /*0080*/  LDC R11, c[0x0][0x374] ;  /* 0x0000dd00ff0b7b82 */ /* 0x000ee20000000800 */
[----:B------:R-:W4:Y:S07]  /*0090*/  LDCU.64 UR6, c[0x4][0x8] ;  /* 0x01000100ff0677ac */ /* 0x000f2e0008000a00 */
[----:B------:R-:W5:Y:S01]  /*00a0*/  LDC R12, c[0x0][0x378] ;  /* 0x0000de00ff0c7b82 */ /* 0x000f620000000800 */
[----:B0-----:R-:W-:-:S07]  /*00b0*/  IADD3 R6, P0, PT, R1, UR4, RZ ;  /* 0x0000000401067c10 */ /* 0x001fce000ff1e0ff */
[----:B------:R0:W0:Y:S01]  /*00c0*/  LDC.64 R2, c[0x4][R0] ;  /* 0x0100000000027b82 */ /* 0x0000220000000a00 */
[----:B----4-:R-:W-:Y:S01]  /*00d0*/  IMAD.U32 R4, RZ, RZ, UR6 ;  /* 0x00000006ff047e24 */ /* 0x010fe2000f8e00ff */
[----:B------:R-:W-:Y:S01]  /*00e0*/  MOV R5, UR7 ;  /* 0x0000000700057c02 */ /* 0x000fe20008000f00 */
[----:B--2---:R-:W-:Y:S01]  /*00f0*/  IMAD.X R7, RZ, RZ, UR5, P0 ;  /* 0x00000005ff077e24 */ /* 0x004fe200080e06ff */
[----:B---3--:R2:W-:Y:S04]  /*0100*/  STL.64 [R1+0x8], R10 ;  /* 0x0000080a01007387 */ /* 0x0085e80000100a00 */
[----:B-1----:R2:W-:Y:S04]  /*0110*/  STL.64 [R1], R8 ;  /* 0x0000000801007387 */ /* 0x0025e80000100a00 */
[----:B-----5:R2:W-:Y:S02]  /*0120*/  STL [R1+0x10], R12 ;  /* 0x0000100c01007387 */ /* 0x0205e40000100800 */
[----:B------:R-:W-:-:S07]  /*0130*/  LEPC R20, `(.L_x_0) ;  /* 0x000000001014794e */ /* 0x000fce0000000000 */
[----:B0-2---:R-:W-:Y:S05]  /*0140*/  CALL.ABS.NOINC R2 ;  /* 0x0000000002007343 */ /* 0x005fea0003c00000 */
.L_x_0:
[----:B------:R-:W-:Y:S05]  /*0150*/  EXIT ;  /* 0x000000000000794d */ /* 0x000fea0003800000 */
.L_x_1:
[----:B------:R-:W-:-:S00]  /*0160*/  BRA `(.L_x_1) ;  /* 0xfffffffc00fc7947 */ /* 0x000fc0000383ffff */
[----:B------:R-:W-:-:S00]  /*0170*/  NOP ;  /* 0x0000000000007918 */ /* 0x000fc00000000000 */
        /* <DEDUP_REMOVED lines=8> */
.L_x_2:


//--------------------- .nv.global.init           --------------------------
	.section	.nv.global.init,"aw",@progbits
.nv.global.init:
	.type		$str,@object
	.size		$str,(.L_0 - $str)
$str:
        /*0000*/ 	.byte	0x74, 0x68, 0x72, 0x65, 0x61, 0x64, 0x5f, 0x69, 0x64, 0x5f, 0x78, 0x3a, 0x20, 0x25, 0x64, 0x2c
        /*0010*/ 	.byte	0x20, 0x62, 0x6c, 0x6f, 0x63, 0x6b, 0x5f, 0x69, 0x64, 0x5f, 0x78, 0x3a, 0x20, 0x25, 0x64, 0x2c
        /*0020*/ 	.byte	0x20, 0x67, 0x72, 0x69, 0x64, 0x5f, 0x64, 0x69, 0x6d, 0x5f, 0x78, 0x3a, 0x20, 0x25, 0x64, 0x2c
        /*0030*/ 	.byte	0x20, 0x67, 0x72, 0x69, 0x64, 0x5f, 0x64, 0x69, 0x6d, 0x5f, 0x79, 0x3a, 0x20, 0x25, 0x64, 0x2c
        /*0040*/ 	.byte	0x20, 0x67, 0x72, 0x69, 0x64, 0x5f, 0x64, 0x69, 0x6d, 0x5f, 0x7a, 0x3a, 0x20, 0x25, 0x64, 0x0a
        /*0050*/ 	.byte	0x00
.L_0:


//--------------------- .nv.shared.reserved.0     --------------------------
	.section	.nv.shared.reserved.0,"aw",@nobits
	.weak		__nv_reservedSMEM_offset_0_alias
	.size		__nv_reservedSMEM_offset_0_alias, 0, 64
	.other		__nv_reservedSMEM_offset_0_alias,@"STO_CUDA_RESERVED_SHARED STV_DEFAULT"
__nv_reservedSMEM_offset_0_alias:
	.zero		0
	.zero		64


//--------------------- .nv.constant0._Z25print_grid_and_block_infov --------------------------
	.section	.nv.constant0._Z25print_grid_and_block_infov,"a",@progbits
	.sectionflags	@""
	.align	4
.nv.constant0._Z25print_grid_and_block_infov:
	.zero		896


//--------------------- SYMBOLS --------------------------

	.type		.nv.reservedSmem.offset0,@object
	.size		.nv.reservedSmem.offset0,0x4
	.type		vprintf,@function
